//
// Generated by NVIDIA NVVM Compiler
//
// Compiler Build ID: CL-36424714
// Cuda compilation tools, release 13.0, V13.0.88
// Based on NVVM 20.0.0
//

.version 9.0
.target sm_100
.address_size 64

	// .globl	_Z10cuda_hellov
.extern .func  (.param .b32 func_retval0) vprintf
(
	.param .b64 vprintf_param_0,
	.param .b64 vprintf_param_1
)
;
.global .align 1 .b8 $str[26] = {72, 101, 108, 108, 111, 32, 87, 111, 114, 108, 100, 32, 102, 114, 111, 109, 32, 71, 80, 85, 33, 32, 37, 100, 10};

.visible .entry _Z10cuda_hellov()
{
	.local .align 8 .b8 	__local_depot0[8];
	.reg .b64 	%SP;
	.reg .b64 	%SPL;
	.reg .b32 	%r<6>;
	.reg .b64 	%rd<5>;

	mov.u64 	%SPL, __local_depot0;
	cvta.local.u64 	%SP, %SPL;
	add.u64 	%rd1, %SP, 0;
	add.u64 	%rd2, %SPL, 0;
	mov.u32 	%r1, %tid.x;
	mov.u32 	%r2, %nctaid.x;
	mul.lo.s32 	%r3, %r1, %r2;
	st.local.u32 	[%rd2], %r3;
	mov.u64 	%rd3, $str;
	cvta.global.u64 	%rd4, %rd3;
	{ // callseq 0, 0
	.param .b64 param0;
	st.param.b64 	[param0], %rd4;
	.param .b64 param1;
	st.param.b64 	[param1], %rd1;
	.param .b32 retval0;
	call.uni (retval0), 
	vprintf, 
	(
	param0, 
	param1
	);
	ld.param.b32 	%r4, [retval0];
	} // callseq 0
	ret;

}


// ===== COMPILED SASS (sm_100) =====

	.target	sm_100

	.elftype	@"ET_EXEC"


//--------------------- .note.nv.tkinfo           --------------------------
	.section	.note.nv.tkinfo,"",@"SHT_NOTE"
	.sectionflags	@"SHF_NOTE_NV_TKINFO"
	.tkinfo
        /*0018*/ 	.word	0x00000002
        /*0030*/ 	.string	""
        /*0030*/ 	.string	"ptxas"
        /*0030*/ 	.string	"Cuda compilation tools, release 13.0, V13.0.88"
        /*0030*/ 	.string	"Build cuda_13.0.r13.0/compiler.36424714_0"
        /*0030*/ 	.string	"-arch sm_100 -m 64 "



//--------------------- .note.nv.cuinfo           --------------------------
	.section	.note.nv.cuinfo,"",@"SHT_NOTE"
	.sectionflags	@"SHF_NOTE_NV_CUINFO"
        /*0018*/ 	.short	0x0002
        /*001a*/ 	.short	0x0064
        /*001c*/ 	.short	0x0082
	.zero		2


//--------------------- .nv.info                  --------------------------
	.section	.nv.info,"",@"SHT_CUDA_INFO"
	.align	4


	//----- nvinfo : EIATTR_REGCOUNT
	.align		4
        /*0000*/ 	.byte	0x04, 0x2f
        /*0002*/ 	.short	(.L_2 - .L_1)
	.align		4
.L_1:
        /*0004*/ 	.word	index@(_Z10cuda_hellov)
        /*0008*/ 	.word	0x00000018


	//----- nvinfo : EIATTR_FRAME_SIZE
	.align		4
.L_2:
        /*000c*/ 	.byte	0x04, 0x11
        /*000e*/ 	.short	(.L_4 - .L_3)
	.align		4
.L_3:
        /*0010*/ 	.word	index@(_Z10cuda_hellov)
        /*0014*/ 	.word	0x00000008


	//----- nvinfo : EIATTR_MIN_STACK_SIZE
	.align		4
.L_4:
        /*0018*/ 	.byte	0x04, 0x12
        /*001a*/ 	.short	(.L_6 - .L_5)
	.align		4
.L_5:
        /*001c*/ 	.word	index@(_Z10cuda_hellov)
        /*0020*/ 	.word	0x00000008
.L_6:


//--------------------- .nv.compat                --------------------------
	.section	.nv.compat,"",@"SHT_CUDA_COMPAT_INFO"
	.align	4
        /*0000*/ 	.byte	0x02, 0x09, 0x00, 0x00, 0x02, 0x02, 0x01, 0x00, 0x02, 0x05, 0x05, 0x00, 0x03, 0x07, 0x01, 0x01
        /*0010*/ 	.byte	0x02, 0x03, 0x00, 0x00, 0x02, 0x06, 0x01, 0x00, 0x04, 0x0b, 0x08, 0x00, 0x09, 0x00, 0x00, 0x00
        /*0020*/ 	.byte	0x00, 0x00, 0x00, 0x00


//--------------------- .nv.info._Z10cuda_hellov  --------------------------
	.section	.nv.info._Z10cuda_hellov,"",@"SHT_CUDA_INFO"
	.sectionflags	@""
	.align	4


	//----- nvinfo : EIATTR_CUDA_API_VERSION
	.align		4
        /*0000*/ 	.byte	0x04, 0x37
        /*0002*/ 	.short	(.L_8 - .L_7)
.L_7:
        /*0004*/ 	.word	0x00000082


	//----- nvinfo : EIATTR_SPARSE_MMA_MASK
	.align		4
.L_8:
        /*0008*/ 	.byte	0x03, 0x50
        /*000a*/ 	.short	0x0000


	//----- nvinfo : EIATTR_MAXREG_COUNT
	.align		4
        /*000c*/ 	.byte	0x03, 0x1b
        /*000e*/ 	.short	0x00ff


	//----- nvinfo : EIATTR_EXTERNS
	.align		4
        /*0010*/ 	.byte	0x04, 0x0f
        /*0012*/ 	.short	(.L_10 - .L_9)


	//   ....[0]....
	.align		4
.L_9:
        /*0014*/ 	.word	index@(vprintf)


	//----- nvinfo : EIATTR_MERCURY_ISA_VERSION
	.align		4
.L_10:
        /*0018*/ 	.byte	0x03, 0x5f
        /*001a*/ 	.short	0x0101


	//----- nvinfo : EIATTR_VRC_CTA_INIT_COUNT
	.align		4
        /*001c*/ 	.byte	0x02, 0x4a
	.zero		1
	.zero		1


	//----- nvinfo : EIATTR_SYSCALL_OFFSETS
	.align		4
        /*0020*/ 	.byte	0x04, 0x46
        /*0022*/ 	.short	(.L_12 - .L_11)


	//   ....[0]....
.L_11:
        /*0024*/ 	.word	0x00000100


	//----- nvinfo : EIATTR_EXIT_INSTR_OFFSETS
	.align		4
.L_12:
        /*0028*/ 	.byte	0x04, 0x1c
        /*002a*/ 	.short	(.L_14 - .L_13)


	//   ....[0]....
.L_13:
        /*002c*/ 	.word	0x00000110


	//----- nvinfo : EIATTR_SW_WAR
	.align		4
.L_14:
        /*0030*/ 	.byte	0x04, 0x36
        /*0032*/ 	.short	(.L_16 - .L_15)
.L_15:
        /*0034*/ 	.word	0x00000008
.L_16:


//--------------------- .nv.callgraph             --------------------------
	.section	.nv.callgraph,"",@"SHT_CUDA_CALLGRAPH"
	.align	4
	.sectionentsize	8
	.align		4
        /*0000*/ 	.word	0x00000000
	.align		4
        /*0004*/ 	.word	0xffffffff
	.align		4
        /*0008*/ 	.word	index@(_Z10cuda_hellov)
	.align		4
        /*000c*/ 	.word	index@(vprintf)
	.align		4
        /*0010*/ 	.word	0x00000000
	.align		4
        /*0014*/ 	.word	0xfffffffe
	.align		4
        /*0018*/ 	.word	0x00000000
	.align		4
        /*001c*/ 	.word	0xfffffffd
	.align		4
        /*0020*/ 	.word	0x00000000
	.align		4
        /*0024*/ 	.word	0xfffffffc


//--------------------- .nv.constant4             --------------------------
	.section	.nv.constant4,"a",@progbits
	.align	8
	.align		8
.nv.constant4:
        /*0000*/ 	.dword	vprintf
	.align		8
        /*0008*/ 	.dword	$str


//--------------------- .text._Z10cuda_hellov     --------------------------
	.section	.text._Z10cuda_hellov,"ax",@progbits
	.align	128
        .global         _Z10cuda_hellov
        .type           _Z10cuda_hellov,@function
        .size           _Z10cuda_hellov,(.L_x_2 - _Z10cuda_hellov)
        .other          _Z10cuda_hellov,@"STO_CUDA_ENTRY STV_DEFAULT"
_Z10cuda_hellov:
.text._Z10cuda_hellov:
[----:B------:R-:W0:Y:S01]  /*0000*/  LDC R1, c[0x0][0x37c] ;  /* 0x0000df00ff017b82 */ /* 0x000e220000000800 */
[----:B------:R-:W1:Y:S01]  /*0010*/  S2R R0, SR_TID.X ;  /* 0x0000000000007919 */ /* 0x000e620000002100 */
[----:B------:R-:W2:Y:S01]  /*0020*/  LDCU UR5, c[0x0][0x2fc] ;  /* 0x00005f80ff0577ac */ /* 0x000ea20008000800 */
[----:B------:R-:W-:Y:S01]  /*0030*/  MOV R2, 0x0 ;  /* 0x0000000000027802 */ /* 0x000fe20000000f00 */
[----:B0-----:R-:W-:Y:S01]  /*0040*/  VIADD R1, R1, 0xfffffff8 ;  /* 0xfffffff801017836 */ /* 0x001fe20000000000 */
[----:B------:R-:W1:Y:S04]  /*0050*/  LDCU UR6, c[0x0][0x370] ;  /* 0x00006e00ff0677ac */ /* 0x000e680008000800 */
[----:B------:R-:W0:Y:S01]  /*0060*/  LDC.64 R2, c[0x4][R2] ;  /* 0x0100000002027b82 */ /* 0x000e220000000a00 */
[----:B------:R-:W3:Y:S02]  /*0070*/  LDCU UR4, c[0x0][0x2f8] ;  /* 0x00005f00ff0477ac */ /* 0x000ee40008000800 */
[----:B---3--:R-:W-:Y:S01]  /*0080*/  IADD3 R6, P0, PT, R1, UR4, RZ ;  /* 0x0000000401067c10 */ /* 0x008fe2000ff1e0ff */
[----:B-1----:R-:W-:Y:S01]  /*0090*/  IMAD R0, R0, UR6, RZ ;  /* 0x0000000600007c24 */ /* 0x002fe2000f8e02ff */
[----:B------:R-:W1:Y:S03]  /*00a0*/  LDCU.64 UR6, c[0x4][0x8] ;  /* 0x01000100ff0677ac */ /* 0x000e660008000a00 */
[----:B--2---:R-:W-:Y:S01]  /*00b0*/  IMAD.X R7, RZ, RZ, UR5, P0 ;  /* 0x00000005ff077e24 */ /* 0x004fe200080e06ff */
[----:B------:R2:W-:Y:S01]  /*00c0*/  STL [R1], R0 ;  /* 0x0000000001007387 */ /* 0x0005e20000100800 */
[----:B-1----:R-:W-:Y:S01]  /*00d0*/  IMAD.U32 R4, RZ, RZ, UR6 ;  /* 0x00000006ff047e24 */ /* 0x002fe2000f8e00ff */
[----:B--2---:R-:W-:-:S07]  /*00e0*/  MOV R5, UR7 ;  /* 0x0000000700057c02 */ /* 0x004fce0008000f00 */
[----:B------:R-:W-:-:S07]  /*00f0*/  LEPC R20, `(.L_x_0) ;  /* 0x000000001014794e */ /* 0x000fce0000000000 */
[----:B0-----:R-:W-:Y:S05]  /*0100*/  CALL.ABS.NOINC R2 ;  /* 0x0000000002007343 */ /* 0x001fea0003c00000 */
.L_x_0:
[----:B------:R-:W-:Y:S05]  /*0110*/  EXIT ;  /* 0x000000000000794d */ /* 0x000fea0003800000 */
.L_x_1:
[----:B------:R-:W-:-:S00]  /*0120*/  BRA `(.L_x_1) ;  /* 0xfffffffc00fc7947 */ /* 0x000fc0000383ffff */
[----:B------:R-:W-:-:S00]  /*0130*/  NOP ;  /* 0x0000000000007918 */ /* 0x000fc00000000000 */
        /* <DEDUP_REMOVED lines=12> */
.L_x_2:


//--------------------- .nv.global.init           --------------------------
	.section	.nv.global.init,"aw",@progbits
.nv.global.init:
	.type		$str,@object
	.size		$str,(.L_0 - $str)
$str:
        /*0000*/ 	.byte	0x48, 0x65, 0x6c, 0x6c, 0x6f, 0x20, 0x57, 0x6f, 0x72, 0x6c, 0x64, 0x20, 0x66, 0x72, 0x6f, 0x6d
        /*0010*/ 	.byte	0x20, 0x47, 0x50, 0x55, 0x21, 0x20, 0x25, 0x64, 0x0a, 0x00
.L_0:


//--------------------- .nv.shared.reserved.0     --------------------------
	.section	.nv.shared.reserved.0,"aw",@nobits
	.weak		__nv_reservedSMEM_offset_0_alias
	.size		__nv_reservedSMEM_offset_0_alias, 0, 64
	.other		__nv_reservedSMEM_offset_0_alias,@"STO_CUDA_RESERVED_SHARED STV_DEFAULT"
__nv_reservedSMEM_offset_0_alias:
	.zero		0
	.zero		64


//--------------------- .nv.constant0._Z10cuda_hellov --------------------------
	.section	.nv.constant0._Z10cuda_hellov,"a",@progbits
	.sectionflags	@""
	.align	4
.nv.constant0._Z10cuda_hellov:
	.zero		896


//--------------------- SYMBOLS --------------------------

	.type		.nv.reservedSmem.offset0,@object
	.size		.nv.reservedSmem.offset0,0x4
	.type		vprintf,@function
